	.headerflags	@"EF_CUDA_TEXMODE_UNIFIED EF_CUDA_64BIT_ADDRESS EF_CUDA_ACCELERATORS EF_CUDA_SM90 EF_CUDA_VIRTUAL_SM(EF_CUDA_SM90)"
	.elftype	@"ET_EXEC"


//--------------------- .nv.info                  --------------------------
	.section	.nv.info,"",@"SHT_CUDA_INFO"
	.align	4


	//----- nvinfo : EIATTR_REGCOUNT
	.align		4
        /*0000*/ 	.byte	0x04, 0x2f
        /*0002*/ 	.short	(.L_4 - .L_3)
	.align		4
.L_3:
        /*0004*/ 	.word	index@(triton_per_fused__softmax_add_3)
        /*0008*/ 	.word	0x00000025


	//----- nvinfo : EIATTR_MIN_STACK_SIZE
	.align		4
.L_4:
        /*000c*/ 	.byte	0x04, 0x12
        /*000e*/ 	.short	(.L_6 - .L_5)
	.align		4
.L_5:
        /*0010*/ 	.word	index@(triton_per_fused__softmax_add_3)
        /*0014*/ 	.word	0x00000000


	//----- nvinfo : EIATTR_FRAME_SIZE
	.align		4
.L_6:
        /*0018*/ 	.byte	0x04, 0x11
        /*001a*/ 	.short	(.L_8 - .L_7)
	.align		4
.L_7:
        /*001c*/ 	.word	index@(triton_per_fused__softmax_add_3)
        /*0020*/ 	.word	0x00000000


	//----- nvinfo : EIATTR_MIN_STACK_SIZE
	.align		4
.L_8:
        /*0024*/ 	.byte	0x04, 0x12
        /*0026*/ 	.short	(.L_10 - .L_9)
	.align		4
.L_9:
        /*0028*/ 	.word	index@(triton_per_fused__softmax_add_3)
        /*002c*/ 	.word	0x00000000
.L_10:


//--------------------- .nv.info.triton_per_fused__softmax_add_3 --------------------------
	.section	.nv.info.triton_per_fused__softmax_add_3,"",@"SHT_CUDA_INFO"
	.sectionflags	@""
	.align	4


	//----- nvinfo : EIATTR_CUDA_API_VERSION
	.align		4
        /*0000*/ 	.byte	0x04, 0x37
        /*0002*/ 	.short	(.L_12 - .L_11)
.L_11:
        /*0004*/ 	.word	0x0000007c


	//----- nvinfo : EIATTR_KPARAM_INFO
	.align		4
.L_12:
        /*0008*/ 	.byte	0x04, 0x17
        /*000a*/ 	.short	(.L_14 - .L_13)
.L_13:
        /*000c*/ 	.word	0x00000000
        /*0010*/ 	.short	0x0004
        /*0012*/ 	.short	0x001c
        /*0014*/ 	.byte	0x00, 0xf0, 0x11, 0x00


	//----- nvinfo : EIATTR_KPARAM_INFO
	.align		4
.L_14:
        /*0018*/ 	.byte	0x04, 0x17
        /*001a*/ 	.short	(.L_16 - .L_15)
.L_15:
        /*001c*/ 	.word	0x00000000
        /*0020*/ 	.short	0x0003
        /*0022*/ 	.short	0x0018
        /*0024*/ 	.byte	0x00, 0xf0, 0x11, 0x00


	//----- nvinfo : EIATTR_KPARAM_INFO
	.align		4
.L_16:
        /*0028*/ 	.byte	0x04, 0x17
        /*002a*/ 	.short	(.L_18 - .L_17)
.L_17:
        /*002c*/ 	.word	0x00000000
        /*0030*/ 	.short	0x0002
        /*0032*/ 	.short	0x0010
        /*0034*/ 	.byte	0x00, 0xf4, 0x21, 0x00


	//----- nvinfo : EIATTR_KPARAM_INFO
	.align		4
.L_18:
        /*0038*/ 	.byte	0x04, 0x17
        /*003a*/ 	.short	(.L_20 - .L_19)
.L_19:
        /*003c*/ 	.word	0x00000000
        /*0040*/ 	.short	0x0001
        /*0042*/ 	.short	0x0008
        /*0044*/ 	.byte	0x00, 0xf4, 0x21, 0x00


	//----- nvinfo : EIATTR_KPARAM_INFO
	.align		4
.L_20:
        /*0048*/ 	.byte	0x04, 0x17
        /*004a*/ 	.short	(.L_22 - .L_21)
.L_21:
        /*004c*/ 	.word	0x00000000
        /*0050*/ 	.short	0x0000
        /*0052*/ 	.short	0x0000
        /*0054*/ 	.byte	0x00, 0xf4, 0x21, 0x00


	//----- nvinfo : EIATTR_SPARSE_MMA_MASK
	.align		4
.L_22:
        /*0058*/ 	.byte	0x03, 0x50
        /*005a*/ 	.short	0x0000


	//----- nvinfo : EIATTR_MAXREG_COUNT
	.align		4
        /*005c*/ 	.byte	0x03, 0x1b
        /*005e*/ 	.short	0x00ff


	//----- nvinfo : EIATTR_EXTERNS
	.align		4
        /*0060*/ 	.byte	0x04, 0x0f
        /*0062*/ 	.short	(.L_24 - .L_23)


	//   ....[0]....
	.align		4
.L_23:
        /*0064*/ 	.word	index@(__assertfail)


	//----- nvinfo : EIATTR_COOP_GROUP_MASK_REGIDS
	.align		4
.L_24:
        /*0068*/ 	.byte	0x04, 0x29
        /*006a*/ 	.short	(.L_26 - .L_25)


	//   ....[0]....
.L_25:
        /*006c*/ 	.word	0xffffffff


	//   ....[1]....
        /*0070*/ 	.word	0xffffffff


	//   ....[2]....
        /*0074*/ 	.word	0xffffffff


	//   ....[3]....
        /*0078*/ 	.word	0xffffffff


	//   ....[4]....
        /*007c*/ 	.word	0xffffffff


	//   ....[5]....
        /*0080*/ 	.word	0xffffffff


	//----- nvinfo : EIATTR_COOP_GROUP_INSTR_OFFSETS
	.align		4
.L_26:
        /*0084*/ 	.byte	0x04, 0x28
        /*0086*/ 	.short	(.L_28 - .L_27)


	//   ....[0]....
.L_27:
        /*0088*/ 	.word	0x00000e10


	//   ....[1]....
        /*008c*/ 	.word	0x00000e70


	//   ....[2]....
        /*0090*/ 	.word	0x00000ec0


	//   ....[3]....
        /*0094*/ 	.word	0x00001130


	//   ....[4]....
        /*0098*/ 	.word	0x00001170


	//   ....[5]....
        /*009c*/ 	.word	0x00001220


	//----- nvinfo : EIATTR_SYSCALL_OFFSETS
	.align		4
.L_28:
        /*00a0*/ 	.byte	0x04, 0x46
        /*00a2*/ 	.short	(.L_30 - .L_29)


	//   ....[0]....
.L_29:
        /*00a4*/ 	.word	0x000007d0


	//----- nvinfo : EIATTR_EXIT_INSTR_OFFSETS
	.align		4
.L_30:
        /*00a8*/ 	.byte	0x04, 0x1c
        /*00aa*/ 	.short	(.L_32 - .L_31)


	//   ....[0]....
.L_31:
        /*00ac*/ 	.word	0x00001400


	//   ....[1]....
        /*00b0*/ 	.word	0x00001430


	//----- nvinfo : EIATTR_REQNTID
	.align		4
.L_32:
        /*00b4*/ 	.byte	0x04, 0x10
        /*00b6*/ 	.short	(.L_34 - .L_33)
.L_33:
        /*00b8*/ 	.word	0x00000100
        /*00bc*/ 	.word	0x00000001
        /*00c0*/ 	.word	0x00000001


	//----- nvinfo : EIATTR_CRS_STACK_SIZE
	.align		4
.L_34:
        /*00c4*/ 	.byte	0x04, 0x1e
        /*00c6*/ 	.short	(.L_36 - .L_35)
.L_35:
        /*00c8*/ 	.word	0x00000000


	//----- nvinfo : EIATTR_CBANK_PARAM_SIZE
	.align		4
.L_36:
        /*00cc*/ 	.byte	0x03, 0x19
        /*00ce*/ 	.short	0x0020


	//----- nvinfo : EIATTR_PARAM_CBANK
	.align		4
        /*00d0*/ 	.byte	0x04, 0x0a
        /*00d2*/ 	.short	(.L_38 - .L_37)
	.align		4
.L_37:
        /*00d4*/ 	.word	index@(.nv.constant0.triton_per_fused__softmax_add_3)
        /*00d8*/ 	.short	0x0210
        /*00da*/ 	.short	0x0020


	//----- nvinfo : EIATTR_SW_WAR
	.align		4
.L_38:
        /*00dc*/ 	.byte	0x04, 0x36
        /*00de*/ 	.short	(.L_40 - .L_39)
.L_39:
        /*00e0*/ 	.word	0x00000008
.L_40:


//--------------------- .nv.callgraph             --------------------------
	.section	.nv.callgraph,"",@"SHT_CUDA_CALLGRAPH"
	.align	4
	.sectionentsize	8
	.align		4
        /*0000*/ 	.word	0x00000000
	.align		4
        /*0004*/ 	.word	0xffffffff
	.align		4
        /*0008*/ 	.word	index@(triton_per_fused__softmax_add_3)
	.align		4
        /*000c*/ 	.word	index@(__assertfail)
	.align		4
        /*0010*/ 	.word	0x00000000
	.align		4
        /*0014*/ 	.word	0xfffffffe
	.align		4
        /*0018*/ 	.word	0x00000000
	.align		4
        /*001c*/ 	.word	0xfffffffd
	.align		4
        /*0020*/ 	.word	0x00000000
	.align		4
        /*0024*/ 	.word	0xfffffffc


//--------------------- .nv.constant4             --------------------------
	.section	.nv.constant4,"a",@progbits
	.align	8
	.align		8
.nv.constant4:
        /*0000*/ 	.dword	__assertfail
	.align		8
        /*0008*/ 	.dword	assertFunc_0
	.align		8
        /*0010*/ 	.dword	assertFile_0
	.align		8
        /*0018*/ 	.dword	assertMessage_0


//--------------------- .text.triton_per_fused__softmax_add_3 --------------------------
	.section	.text.triton_per_fused__softmax_add_3,"ax",@progbits
	.sectionflags	@"SHF_BARRIERS=1"
	.align	128
        .global         triton_per_fused__softmax_add_3
        .type           triton_per_fused__softmax_add_3,@function
        .size           triton_per_fused__softmax_add_3,(.L_x_2 - triton_per_fused__softmax_add_3)
        .other          triton_per_fused__softmax_add_3,@"STO_CUDA_ENTRY STV_DEFAULT"
triton_per_fused__softmax_add_3:
.text.triton_per_fused__softmax_add_3:
[----:B------:R-:W0:Y:S02]  /*0000*/  LDC R1, c[0x0][0x28] ;  /* 0x00000a00ff017b82 */ /* 0x000e240000000800 */
[----:B------:R-:W1:Y:S01]  /*0010*/  S2R R26, SR_TID.X ;  /* 0x00000000001a7919 */ /* 0x000e620000002100 */
[----:B------:R-:W2:Y:S01]  /*0020*/  LDC.64 R16, c[0x0][0x210] ;  /* 0x00008400ff107b82 */ /* 0x000ea20000000a00 */
[----:B------:R-:W-:Y:S02]  /*0030*/  CS2R R4, SRZ ;  /* 0x0000000000047805 */ /* 0x000fe4000001ff00 */
[----:B------:R-:W-:Y:S01]  /*0040*/  CS2R R6, SRZ ;  /* 0x0000000000067805 */ /* 0x000fe2000001ff00 */
[----:B------:R-:W3:Y:S01]  /*0050*/  S2R R19, SR_CTAID.X ;  /* 0x0000000000137919 */ /* 0x000ee20000002500 */
[----:B------:R-:W-:-:S03]  /*0060*/  ULDC.64 UR6, c[0x0][0x208] ;  /* 0x0000820000067ab9 */ /* 0x000fc60000000a00 */
[----:B------:R-:W4:Y:S08]  /*0070*/  S2UR UR5, SR_CgaCtaId ;  /* 0x00000000000579c3 */ /* 0x000f300000008800 */
[----:B------:R-:W5:Y:S01]  /*0080*/  LDC.64 R10, c[0x0][0x218] ;  /* 0x00008600ff0a7b82 */ /* 0x000f620000000a00 */
[----:B-1----:R-:W-:Y:S01]  /*0090*/  SHF.R.U32.HI R0, RZ, 0x3, R26 ;  /* 0x00000003ff007819 */ /* 0x002fe2000001161a */
[C---:B------:R-:W-:Y:S01]  /*00a0*/  IMAD.SHL.U32 R18, R26.reuse, 0x4, RZ ;  /* 0x000000041a127824 */ /* 0x040fe200078e00ff */
[----:B------:R-:W-:-:S02]  /*00b0*/  LOP3.LUT R24, R26, 0x20, RZ, 0xc0, !PT ;  /* 0x000000201a187812 */ /* 0x000fc400078ec0ff */
[----:B------:R-:W-:Y:S01]  /*00c0*/  SGXT.U32 R0, R0, 0x2 ;  /* 0x000000020000781a */ /* 0x000fe20000000000 */
[----:B---3--:R-:W-:Y:S01]  /*00d0*/  IMAD.SHL.U32 R19, R19, 0x20, RZ ;  /* 0x0000002013137824 */ /* 0x008fe200078e00ff */
[----:B------:R-:W-:Y:S02]  /*00e0*/  SHF.R.U32.HI R3, RZ, 0x3, R24 ;  /* 0x00000003ff037819 */ /* 0x000fe40000011618 */
[----:B------:R-:W-:Y:S02]  /*00f0*/  LOP3.LUT R13, R18, 0x1c, RZ, 0xc0, !PT ;  /* 0x0000001c120d7812 */ /* 0x000fe400078ec0ff */
[----:B------:R-:W-:Y:S02]  /*0100*/  LOP3.LUT R3, R0, R3, RZ, 0xfc, !PT ;  /* 0x0000000300037212 */ /* 0x000fe400078efcff */
[----:B------:R-:W-:-:S04]  /*0110*/  SHF.R.U32.HI R0, RZ, 0x3, R26 ;  /* 0x00000003ff007819 */ /* 0x000fc8000001161a */
[----:B------:R-:W-:-:S04]  /*0120*/  LOP3.LUT R3, R3, 0x8, R0, 0xf8, !PT ;  /* 0x0000000803037812 */ /* 0x000fc800078ef800 */
[----:B------:R-:W-:-:S04]  /*0130*/  LOP3.LUT R0, R3, 0x10, R0, 0xf8, !PT ;  /* 0x0000001003007812 */ /* 0x000fc800078ef800 */
[----:B------:R-:W-:-:S04]  /*0140*/  LOP3.LUT R8, R0, R19, RZ, 0xfc, !PT ;  /* 0x0000001300087212 */ /* 0x000fc800078efcff */
[C---:B------:R-:W-:Y:S01]  /*0150*/  ISETP.GE.AND P2, PT, R8.reuse, 0x200, PT ;  /* 0x000002000800780c */ /* 0x040fe20003f46270 */
[----:B------:R-:W-:-:S04]  /*0160*/  IMAD R3, R8, 0x20, R13 ;  /* 0x0000002008037824 */ /* 0x000fc800078e020d */
[----:B--2---:R-:W-:-:S08]  /*0170*/  IMAD.WIDE R16, R3, 0x4, R16 ;  /* 0x0000000403107825 */ /* 0x004fd000078e0210 */
[----:B------:R-:W2:Y:S01]  /*0180*/  @!P2 LDG.E.128 R4, desc[UR6][R16.64] ;  /* 0x000000061004a981 */ /* 0x000ea2000c1e1d00 */
[----:B------:R-:W-:Y:S01]  /*0190*/  IMAD.SHL.U32 R2, R26, 0x80, RZ ;  /* 0x000000801a027824 */ /* 0x000fe200078e00ff */
[----:B------:R-:W-:Y:S01]  /*01a0*/  SHF.R.S32.HI R3, RZ, 0x1f, R8 ;  /* 0x0000001fff037819 */ /* 0x000fe20000011408 */
[----:B------:R-:W-:Y:S02]  /*01b0*/  UMOV UR4, 0x400 ;  /* 0x0000040000047882 */ /* 0x000fe40000000000 */
[----:B----4-:R-:W-:Y:S01]  /*01c0*/  UPRMT UR4, UR5, 0x654, UR4 ;  /* 0x0000065405047896 */ /* 0x010fe20008000004 */
[----:B------:R-:W-:Y:S02]  /*01d0*/  LEA.HI R14, R3, R8, RZ, 0x5 ;  /* 0x00000008030e7211 */ /* 0x000fe400078f28ff */
[----:B------:R-:W-:Y:S02]  /*01e0*/  LOP3.LUT R15, R2, 0x380, RZ, 0xc0, !PT ;  /* 0x00000380020f7812 */ /* 0x000fe400078ec0ff */
[----:B------:R-:W-:-:S02]  /*01f0*/  LOP3.LUT R21, R14, 0x7ffffe0, RZ, 0xc0, !PT ;  /* 0x07ffffe00e157812 */ /* 0x000fc400078ec0ff */
[----:B------:R-:W-:Y:S02]  /*0200*/  LOP3.LUT R0, R0, R15, RZ, 0xfc, !PT ;  /* 0x0000000f00007212 */ /* 0x000fe400078efcff */
[C---:B------:R-:W-:Y:S01]  /*0210*/  LOP3.LUT R9, R15.reuse, 0x20, RZ, 0xfc, !PT ;  /* 0x000000200f097812 */ /* 0x040fe200078efcff */
[----:B------:R-:W-:Y:S01]  /*0220*/  IMAD.IADD R12, R8, 0x1, -R21 ;  /* 0x00000001080c7824 */ /* 0x000fe200078e0a15 */
[C---:B------:R-:W-:Y:S02]  /*0230*/  LOP3.LUT R3, R15.reuse, 0x40, RZ, 0xfc, !PT ;  /* 0x000000400f037812 */ /* 0x040fe400078efcff */
[C---:B------:R-:W-:Y:S02]  /*0240*/  LOP3.LUT R23, R15.reuse, 0x60, RZ, 0xfc, !PT ;  /* 0x000000600f177812 */ /* 0x040fe400078efcff */
[-C--:B------:R-:W-:Y:S02]  /*0250*/  LEA.HI R15, R15, R0.reuse, RZ, 0x1b ;  /* 0x000000000f0f7211 */ /* 0x080fe400078fd8ff */
[----:B------:R-:W-:-:S02]  /*0260*/  LEA.HI R9, R9, R0, RZ, 0x1b ;  /* 0x0000000009097211 */ /* 0x000fc400078fd8ff */
[-C--:B------:R-:W-:Y:S02]  /*0270*/  LEA.HI R3, R3, R0.reuse, RZ, 0x1b ;  /* 0x0000000003037211 */ /* 0x080fe400078fd8ff */
[----:B------:R-:W-:Y:S01]  /*0280*/  LEA.HI R2, R23, R0, RZ, 0x1b ;  /* 0x0000000017027211 */ /* 0x000fe200078fd8ff */
[----:B------:R-:W-:Y:S01]  /*0290*/  IMAD R23, R12, 0x20, R13 ;  /* 0x000000200c177824 */ /* 0x000fe200078e020d */
[----:B------:R-:W-:Y:S02]  /*02a0*/  LEA R0, R15, UR4, 0x2 ;  /* 0x000000040f007c11 */ /* 0x000fe4000f8e10ff */
[----:B------:R-:W-:Y:S01]  /*02b0*/  LEA R27, R9, UR4, 0x2 ;  /* 0x00000004091b7c11 */ /* 0x000fe2000f8e10ff */
[----:B-----5:R-:W-:Y:S01]  /*02c0*/  IMAD.WIDE R10, R23, 0x8, R10 ;  /* 0x00000008170a7825 */ /* 0x020fe200078e020a */
[----:B------:R-:W-:Y:S02]  /*02d0*/  LEA R28, R3, UR4, 0x2 ;  /* 0x00000004031c7c11 */ /* 0x000fe4000f8e10ff */
[----:B------:R-:W-:-:S02]  /*02e0*/  LEA R30, R2, UR4, 0x2 ;  /* 0x00000004021e7c11 */ /* 0x000fc4000f8e10ff */
[----:B------:R-:W-:Y:S02]  /*02f0*/  CS2R R22, SRZ ;  /* 0x0000000000167805 */ /* 0x000fe4000001ff00 */
[----:B--2---:R-:W-:Y:S02]  /*0300*/  SEL R21, R4, RZ, !P2 ;  /* 0x000000ff04157207 */ /* 0x004fe40005000000 */
[----:B------:R-:W-:Y:S02]  /*0310*/  SEL R12, R5, RZ, !P2 ;  /* 0x000000ff050c7207 */ /* 0x000fe40005000000 */
[----:B------:R-:W-:Y:S02]  /*0320*/  CS2R R4, SRZ ;  /* 0x0000000000047805 */ /* 0x000fe4000001ff00 */
[----:B------:R-:W-:Y:S01]  /*0330*/  SEL R13, R6, RZ, !P2 ;  /* 0x000000ff060d7207 */ /* 0x000fe20005000000 */
[----:B------:R1:W-:Y:S01]  /*0340*/  STS [R0], R21 ;  /* 0x0000001500007388 */ /* 0x0003e20000000800 */
[----:B------:R-:W-:-:S02]  /*0350*/  SEL R25, R7, RZ, !P2 ;  /* 0x000000ff07197207 */ /* 0x000fc40005000000 */
[----:B------:R-:W-:Y:S01]  /*0360*/  CS2R R6, SRZ ;  /* 0x0000000000067805 */ /* 0x000fe2000001ff00 */
[----:B------:R2:W-:Y:S04]  /*0370*/  STS [R27+0x80], R12 ;  /* 0x0000800c1b007388 */ /* 0x0005e80000000800 */
[----:B------:R3:W-:Y:S04]  /*0380*/  STS [R28+0x100], R13 ;  /* 0x0001000d1c007388 */ /* 0x0007e80000000800 */
[----:B------:R4:W-:Y:S01]  /*0390*/  STS [R30+0x180], R25 ;  /* 0x000180191e007388 */ /* 0x0009e20000000800 */
[----:B------:R-:W-:Y:S01]  /*03a0*/  BAR.SYNC.DEFER_BLOCKING 0x0 ;  /* 0x0000000000007b1d */ /* 0x000fe20000010000 */
[----:B-1----:R-:W-:-:S05]  /*03b0*/  CS2R R20, SRZ ;  /* 0x0000000000147805 */ /* 0x002fca000001ff00 */
[----:B------:R-:W5:Y:S04]  /*03c0*/  @!P2 LDG.E.EL.128 R4, desc[UR6][R10.64] ;  /* 0x000000060a04a981 */ /* 0x000f68000c2e1d00 */
[----:B------:R-:W2:Y:S01]  /*03d0*/  @!P2 LDG.E.EL.128 R20, desc[UR6][R10.64+0x10] ;  /* 0x000010060a14a981 */ /* 0x000ea2000c2e1d00 */
[----:B-----5:R-:W-:Y:S02]  /*03e0*/  SEL R29, R4, RZ, !P2 ;  /* 0x000000ff041d7207 */ /* 0x020fe40005000000 */
[----:B------:R-:W-:Y:S02]  /*03f0*/  SEL R31, R6, RZ, !P2 ;  /* 0x000000ff061f7207 */ /* 0x000fe40005000000 */
[----:B------:R-:W-:Y:S02]  /*0400*/  SEL R6, R5, RZ, !P2 ;  /* 0x000000ff05067207 */ /* 0x000fe40005000000 */
[----:B--2---:R-:W-:-:S02]  /*0410*/  SEL R12, R7, RZ, !P2 ;  /* 0x000000ff070c7207 */ /* 0x004fc40005000000 */
[----:B------:R-:W-:Y:S02]  /*0420*/  IADD3 R4, P3, R29, 0x157, RZ ;  /* 0x000001571d047810 */ /* 0x000fe40007f7e0ff */
[----:B---3--:R-:W-:Y:S02]  /*0430*/  IADD3 R28, P4, R31, 0x157, RZ ;  /* 0x000001571f1c7810 */ /* 0x008fe40007f9e0ff */
[----:B------:R-:W-:Y:S01]  /*0440*/  ISETP.GE.AND P0, PT, R6, RZ, PT ;  /* 0x000000ff0600720c */ /* 0x000fe20003f06270 */
[----:B------:R-:W-:Y:S01]  /*0450*/  IMAD.X R27, RZ, RZ, R6, P3 ;  /* 0x000000ffff1b7224 */ /* 0x000fe200018e0606 */
[----:B------:R-:W-:Y:S01]  /*0460*/  ISETP.GE.AND P1, PT, R12, RZ, PT ;  /* 0x000000ff0c00720c */ /* 0x000fe20003f26270 */
[----:B----4-:R-:W-:Y:S01]  /*0470*/  IMAD.X R25, RZ, RZ, R12, P4 ;  /* 0x000000ffff197224 */ /* 0x010fe200020e060c */
[----:B------:R-:W-:Y:S02]  /*0480*/  SEL R20, R20, RZ, !P2 ;  /* 0x000000ff14147207 */ /* 0x000fe40005000000 */
[----:B------:R-:W-:-:S02]  /*0490*/  SEL R22, R22, RZ, !P2 ;  /* 0x000000ff16167207 */ /* 0x000fc40005000000 */
[----:B------:R-:W-:Y:S01]  /*04a0*/  SEL R30, R4, R29, !P0 ;  /* 0x0000001d041e7207 */ /* 0x000fe20004000000 */
[----:B------:R-:W-:Y:S01]  /*04b0*/  VIADD R29, R20, 0x157 ;  /* 0x00000157141d7836 */ /* 0x000fe20000000000 */
[----:B------:R-:W-:Y:S01]  /*04c0*/  SEL R28, R28, R31, !P1 ;  /* 0x0000001f1c1c7207 */ /* 0x000fe20004800000 */
[----:B------:R-:W-:Y:S01]  /*04d0*/  VIADD R7, R22, 0x157 ;  /* 0x0000015716077836 */ /* 0x000fe20000000000 */
[----:B------:R-:W-:Y:S02]  /*04e0*/  SEL R27, R27, R6, !P0 ;  /* 0x000000061b1b7207 */ /* 0x000fe40004000000 */
[----:B------:R-:W-:Y:S02]  /*04f0*/  SEL R25, R25, R12, !P1 ;  /* 0x0000000c19197207 */ /* 0x000fe40004800000 */
[----:B------:R-:W-:Y:S02]  /*0500*/  SEL R5, R21, RZ, !P2 ;  /* 0x000000ff15057207 */ /* 0x000fe40005000000 */
[----:B------:R-:W-:-:S02]  /*0510*/  SEL R4, R23, RZ, !P2 ;  /* 0x000000ff17047207 */ /* 0x000fc40005000000 */
[----:B------:R-:W-:Y:S02]  /*0520*/  IADD3 RZ, P0, R20, 0x157, RZ ;  /* 0x0000015714ff7810 */ /* 0x000fe40007f1e0ff */
[----:B------:R-:W-:Y:S02]  /*0530*/  IADD3 RZ, P1, R22, 0x157, RZ ;  /* 0x0000015716ff7810 */ /* 0x000fe40007f3e0ff */
[----:B------:R-:W-:Y:S01]  /*0540*/  ISETP.GE.AND P3, PT, R5, RZ, PT ;  /* 0x000000ff0500720c */ /* 0x000fe20003f66270 */
[----:B------:R-:W-:Y:S01]  /*0550*/  IMAD.X R32, RZ, RZ, R5, P0 ;  /* 0x000000ffff207224 */ /* 0x000fe200000e0605 */
[----:B------:R-:W-:Y:S01]  /*0560*/  ISETP.GT.U32.AND P0, PT, R30, 0x156, PT ;  /* 0x000001561e00780c */ /* 0x000fe20003f04070 */
[----:B------:R-:W-:Y:S01]  /*0570*/  IMAD.X R31, RZ, RZ, R4, P1 ;  /* 0x000000ffff1f7224 */ /* 0x000fe200008e0604 */
[----:B------:R-:W-:Y:S02]  /*0580*/  ISETP.GT.U32.AND P1, PT, R28, 0x156, PT ;  /* 0x000001561c00780c */ /* 0x000fe40003f24070 */
[----:B------:R-:W-:-:S02]  /*0590*/  ISETP.GE.AND P4, PT, R4, RZ, PT ;  /* 0x000000ff0400720c */ /* 0x000fc40003f86270 */
[----:B------:R-:W-:Y:S02]  /*05a0*/  ISETP.GT.U32.AND.EX P0, PT, R27, RZ, PT, P0 ;  /* 0x000000ff1b00720c */ /* 0x000fe40003f04100 */
[----:B------:R-:W-:Y:S02]  /*05b0*/  ISETP.GT.U32.AND.EX P1, PT, R25, RZ, PT, P1 ;  /* 0x000000ff1900720c */ /* 0x000fe40003f24110 */
[----:B------:R-:W-:Y:S02]  /*05c0*/  SEL R29, R29, R20, !P3 ;  /* 0x000000141d1d7207 */ /* 0x000fe40005800000 */
[----:B------:R-:W-:Y:S02]  /*05d0*/  SEL R34, R7, R22, !P4 ;  /* 0x0000001607227207 */ /* 0x000fe40006000000 */
[----:B------:R-:W-:Y:S02]  /*05e0*/  SEL R32, R32, R5, !P3 ;  /* 0x0000000520207207 */ /* 0x000fe40005800000 */
[----:B------:R-:W-:-:S02]  /*05f0*/  SEL R31, R31, R4, !P4 ;  /* 0x000000041f1f7207 */ /* 0x000fc40006000000 */
[----:B------:R-:W-:Y:S02]  /*0600*/  SEL R4, RZ, 0x1, !P0 ;  /* 0x00000001ff047807 */ /* 0x000fe40004000000 */
[----:B------:R-:W-:Y:S02]  /*0610*/  SEL R5, RZ, 0x1fffe, !P1 ;  /* 0x0001fffeff057807 */ /* 0x000fe40004800000 */
[----:B------:R-:W-:Y:S02]  /*0620*/  ISETP.GT.U32.AND P3, PT, R29, 0x156, PT ;  /* 0x000001561d00780c */ /* 0x000fe40003f64070 */
[----:B------:R-:W-:Y:S01]  /*0630*/  ISETP.GT.U32.AND P4, PT, R34, 0x156, PT ;  /* 0x000001562200780c */ /* 0x000fe20003f84070 */
[----:B------:R-:W-:Y:S01]  /*0640*/  IMAD.IADD R6, R4, 0x1, R5 ;  /* 0x0000000104067824 */ /* 0x000fe200078e0205 */
[----:B------:R-:W-:Y:S02]  /*0650*/  ISETP.GT.U32.AND.EX P0, PT, R32, RZ, PT, P3 ;  /* 0x000000ff2000720c */ /* 0x000fe40003f04130 */
[----:B------:R-:W-:-:S02]  /*0660*/  ISETP.GT.U32.AND.EX P1, PT, R31, RZ, PT, P4 ;  /* 0x000000ff1f00720c */ /* 0x000fc40003f24140 */
[----:B------:R-:W-:Y:S02]  /*0670*/  SEL R4, RZ, 0x4, !P0 ;  /* 0x00000004ff047807 */ /* 0x000fe40004000000 */
[----:B------:R-:W-:Y:S02]  /*0680*/  SEL R5, RZ, 0x7fff8, !P1 ;  /* 0x0007fff8ff057807 */ /* 0x000fe40004800000 */
[----:B------:R-:W-:-:S04]  /*0690*/  LOP3.LUT R6, R6, 0x3, RZ, 0xc0, !PT ;  /* 0x0000000306067812 */ /* 0x000fc800078ec0ff */
[----:B------:R-:W-:-:S04]  /*06a0*/  IADD3 R4, R6, R5, R4 ;  /* 0x0000000506047210 */ /* 0x000fc80007ffe004 */
[----:B------:R-:W-:-:S04]  /*06b0*/  LOP3.LUT P0, RZ, R4, 0xf, RZ, 0xc0, !PT ;  /* 0x0000000f04ff7812 */ /* 0x000fc8000780c0ff */
[----:B------:R-:W-:-:S13]  /*06c0*/  ISETP.GT.OR P0, PT, R8, 0x1ff, !P0 ;  /* 0x000001ff0800780c */ /* 0x000fda0004704670 */
[----:B------:R-:W-:Y:S05]  /*06d0*/  @P0 BRA `(.L_x_0) ;  /* 0x0000000000400947 */ /* 0x000fea0003800000 */
[----:B------:R-:W-:Y:S01]  /*06e0*/  MOV R22, 0x0 ;  /* 0x0000000000167802 */ /* 0x000fe20000000f00 */
[----:B------:R-:W-:Y:S01]  /*06f0*/  ULDC.64 UR8, c[0x4][0x18] ;  /* 0x0100060000087ab9 */ /* 0x000fe20000000a00 */
[----:B------:R-:W-:Y:S01]  /*0700*/  ULDC.64 UR10, c[0x4][0x8] ;  /* 0x01000200000a7ab9 */ /* 0x000fe20000000a00 */
[----:B------:R-:W-:Y:S02]  /*0710*/  IMAD.U32 R4, RZ, RZ, UR8 ;  /* 0x00000008ff047e24 */ /* 0x000fe4000f8e00ff */
[----:B------:R-:W-:Y:S01]  /*0720*/  IMAD.U32 R5, RZ, RZ, UR9 ;  /* 0x00000009ff057e24 */ /* 0x000fe2000f8e00ff */
[----:B------:R-:W1:Y:S01]  /*0730*/  LDC.64 R22, c[0x4][R22] ;  /* 0x0100000016167b82 */ /* 0x000e620000000a00 */
[----:B------:R-:W-:Y:S01]  /*0740*/  ULDC.64 UR8, c[0x4][0x10] ;  /* 0x0100040000087ab9 */ /* 0x000fe20000000a00 */
[----:B------:R-:W-:Y:S02]  /*0750*/  IMAD.U32 R10, RZ, RZ, UR10 ;  /* 0x0000000aff0a7e24 */ /* 0x000fe4000f8e00ff */
[----:B------:R-:W-:-:S02]  /*0760*/  IMAD.U32 R6, RZ, RZ, UR8 ;  /* 0x00000008ff067e24 */ /* 0x000fc4000f8e00ff */
[----:B------:R-:W-:Y:S02]  /*0770*/  IMAD.U32 R7, RZ, RZ, UR9 ;  /* 0x00000009ff077e24 */ /* 0x000fe4000f8e00ff */
[----:B------:R-:W-:Y:S02]  /*0780*/  IMAD.U32 R11, RZ, RZ, UR11 ;  /* 0x0000000bff0b7e24 */ /* 0x000fe4000f8e00ff */
[----:B------:R-:W-:Y:S02]  /*0790*/  IMAD.MOV.U32 R8, RZ, RZ, 0x27 ;  /* 0x00000027ff087424 */ /* 0x000fe400078e00ff */
[----:B------:R-:W-:Y:S02]  /*07a0*/  IMAD.MOV.U32 R12, RZ, RZ, 0x1 ;  /* 0x00000001ff0c7424 */ /* 0x000fe400078e00ff */
[----:B------:R-:W-:-:S07]  /*07b0*/  IMAD.MOV.U32 R13, RZ, RZ, RZ ;  /* 0x000000ffff0d7224 */ /* 0x000fce00078e00ff */
[----:B------:R-:W-:-:S07]  /*07c0*/  LEPC R20, `(.L_x_0) ;  /* 0x000000001014794e */ /* 0x000fce0000000000 */
[----:B01----:R-:W-:Y:S05]  /*07d0*/  CALL.ABS.NOINC R22 ;  /* 0x0000000016007343 */ /* 0x003fea0003c00000 */
.L_x_0:
[----:B------:R-:W-:Y:S01]  /*07e0*/  SHF.R.S32.HI R14, RZ, 0x5, R14 ;  /* 0x00000005ff0e7819 */ /* 0x000fe2000001140e */
[----:B------:R-:W-:Y:S01]  /*07f0*/  IMAD R23, R15, 0x4, R0 ;  /* 0x000000040f177824 */ /* 0x000fe200078e0200 */
[----:B------:R-:W-:Y:S02]  /*0800*/  SHF.R.U32.HI R5, RZ, 0x5, R26 ;  /* 0x00000005ff057819 */ /* 0x000fe4000001161a */
[----:B------:R-:W-:Y:S02]  /*0810*/  LOP3.LUT R8, R26, 0xff, RZ, 0xc0, !PT ;  /* 0x000000ff1a087812 */ /* 0x000fe400078ec0ff */
[----:B------:R-:W-:Y:S02]  /*0820*/  LEA.HI R4, R14, R14, RZ, 0x2 ;  /* 0x0000000e0e047211 */ /* 0x000fe400078f10ff */
[----:B------:R-:W-:Y:S02]  /*0830*/  SGXT.U32 R5, R5, 0x3 ;  /* 0x000000030505781a */ /* 0x000fe40000000000 */
[----:B------:R-:W-:-:S02]  /*0840*/  LOP3.LUT R7, R8, 0x100, RZ, 0xfc, !PT ;  /* 0x0000010008077812 */ /* 0x000fc400078efcff */
[C---:B------:R-:W-:Y:S01]  /*0850*/  LOP3.LUT R11, R8.reuse, 0x200, RZ, 0xfc, !PT ;  /* 0x00000200080b7812 */ /* 0x040fe200078efcff */
[C---:B------:R-:W-:Y:S01]  /*0860*/  IMAD.IADD R5, R8.reuse, 0x1, R5 ;  /* 0x0000000108057824 */ /* 0x040fe200078e0205 */
[----:B------:R-:W-:Y:S02]  /*0870*/  LOP3.LUT R13, R8, 0x300, RZ, 0xfc, !PT ;  /* 0x00000300080d7812 */ /* 0x000fe400078efcff */
[----:B------:R-:W-:Y:S02]  /*0880*/  LOP3.LUT R33, R4, 0xfffffffc, RZ, 0xc0, !PT ;  /* 0xfffffffc04217812 */ /* 0x000fe400078ec0ff */
[-C--:B------:R-:W-:Y:S02]  /*0890*/  LEA.HI R7, R7, R8.reuse, RZ, 0x1b ;  /* 0x0000000807077211 */ /* 0x080fe400078fd8ff */
[-C--:B------:R-:W-:Y:S01]  /*08a0*/  LEA.HI R11, R11, R8.reuse, RZ, 0x1b ;  /* 0x000000080b0b7211 */ /* 0x080fe200078fd8ff */
[----:B------:R-:W-:Y:S01]  /*08b0*/  IMAD.IADD R33, R14, 0x1, -R33 ;  /* 0x000000010e217824 */ /* 0x000fe200078e0a21 */
[----:B------:R-:W-:-:S02]  /*08c0*/  LEA.HI R22, R13, R8, RZ, 0x1b ;  /* 0x000000080d167211 */ /* 0x000fc400078fd8ff */
[----:B------:R-:W-:Y:S02]  /*08d0*/  LEA R21, R5, UR4, 0x2 ;  /* 0x0000000405157c11 */ /* 0x000fe4000f8e10ff */
[----:B------:R-:W-:Y:S02]  /*08e0*/  LEA R14, R7, UR4, 0x2 ;  /* 0x00000004070e7c11 */ /* 0x000fe4000f8e10ff */
[----:B------:R-:W-:Y:S02]  /*08f0*/  LEA R0, R11, UR4, 0x2 ;  /* 0x000000040b007c11 */ /* 0x000fe4000f8e10ff */
[----:B------:R-:W-:Y:S01]  /*0900*/  LEA R20, R22, UR4, 0x2 ;  /* 0x0000000416147c11 */ /* 0x000fe2000f8e10ff */
[----:B------:R-:W-:Y:S01]  /*0910*/  LDS R21, [R21] ;  /* 0x0000000015157984 */ /* 0x000fe20000000800 */
[----:B------:R-:W-:Y:S02]  /*0920*/  SHF.R.U32.HI R10, RZ, 0x5, R26 ;  /* 0x00000005ff0a7819 */ /* 0x000fe4000001161a */
[----:B------:R-:W-:Y:S01]  /*0930*/  LOP3.LUT R15, R26, 0xff, RZ, 0xc0, !PT ;  /* 0x000000ff1a0f7812 */ /* 0x000fe200078ec0ff */
[----:B------:R-:W-:Y:S01]  /*0940*/  LDS R14, [R14+0x400] ;  /* 0x000400000e0e7984 */ /* 0x000fe20000000800 */
[----:B------:R-:W-:-:S02]  /*0950*/  SGXT.U32 R10, R10, 0x3 ;  /* 0x000000030a0a781a */ /* 0x000fc40000000000 */
[----:B------:R-:W-:Y:S01]  /*0960*/  LOP3.LUT R19, R19, 0x1f, R26, 0xf8, !PT ;  /* 0x0000001f13137812 */ /* 0x000fe200078ef81a */
[----:B------:R-:W-:Y:S04]  /*0970*/  LDS R0, [R0+0x800] ;  /* 0x0008000000007984 */ /* 0x000fe80000000800 */
[----:B------:R-:W-:Y:S01]  /*0980*/  LDS R20, [R20+0xc00] ;  /* 0x000c000014147984 */ /* 0x000fe20000000800 */
[----:B------:R-:W-:Y:S05]  /*0990*/  WARPSYNC.ALL ;  /* 0x0000000000007948 */ /* 0x000fea0003800000 */
[----:B------:R-:W-:Y:S06]  /*09a0*/  BAR.SYNC.DEFER_BLOCKING 0x0 ;  /* 0x0000000000007b1d */ /* 0x000fec0000010000 */
[----:B------:R-:W-:-:S02]  /*09b0*/  ULDC.64 UR8, c[0x0][0x220] ;  /* 0x0000880000087ab9 */ /* 0x000fc40000000a00 */
[----:B------:R-:W-:Y:S02]  /*09c0*/  LEA R4, P0, R30, UR8, 0x4 ;  /* 0x000000081e047c11 */ /* 0x000fe4000f8020ff */
[----:B------:R-:W-:Y:S02]  /*09d0*/  LEA R6, P1, R28, UR8, 0x4 ;  /* 0x000000081c067c11 */ /* 0x000fe4000f8220ff */
[----:B------:R-:W-:Y:S01]  /*09e0*/  LEA.HI.X R5, R30, UR9, R27, 0x4, P0 ;  /* 0x000000091e057c11 */ /* 0x000fe200080f241b */
[----:B------:R-:W-:Y:S01]  /*09f0*/  IMAD.IADD R27, R15, 0x1, R10 ;  /* 0x000000010f1b7824 */ /* 0x000fe200078e020a */
[----:B------:R-:W-:Y:S02]  /*0a00*/  LEA.HI.X R7, R28, UR9, R25, 0x4, P1 ;  /* 0x000000091c077c11 */ /* 0x000fe400088f2419 */
[----:B------:R-:W-:Y:S01]  /*0a10*/  LEA R10, P0, R29, UR8, 0x4 ;  /* 0x000000081d0a7c11 */ /* 0x000fe2000f8020ff */
[----:B------:R-:W-:Y:S01]  /*0a20*/  IMAD.WIDE R4, R33, 0x4, R4 ;  /* 0x0000000421047825 */ /* 0x000fe200078e0204 */
[----:B------:R-:W-:-:S02]  /*0a30*/  LEA R12, P1, R34, UR8, 0x4 ;  /* 0x00000008220c7c11 */ /* 0x000fc4000f8220ff */
[----:B------:R-:W-:Y:S01]  /*0a40*/  LEA.HI.X R11, R29, UR9, R32, 0x4, P0 ;  /* 0x000000091d0b7c11 */ /* 0x000fe200080f2420 */
[----:B------:R-:W-:Y:S01]  /*0a50*/  IMAD.WIDE R6, R33, 0x4, R6 ;  /* 0x0000000421067825 */ /* 0x000fe200078e0206 */
[----:B------:R-:W-:Y:S01]  /*0a60*/  LEA.HI.X R13, R34, UR9, R31, 0x4, P1 ;  /* 0x00000009220d7c11 */ /* 0x000fe200088f241f */
[----:B------:R-:W-:Y:S01]  /*0a70*/  BAR.SYNC.DEFER_BLOCKING 0x0 ;  /* 0x0000000000007b1d */ /* 0x000fe20000010000 */
[----:B------:R-:W-:Y:S01]  /*0a80*/  LEA R28, R27, UR4, 0x2 ;  /* 0x000000041b1c7c11 */ /* 0x000fe2000f8e10ff */
[----:B------:R-:W-:Y:S01]  /*0a90*/  IMAD.WIDE R10, R33, 0x4, R10 ;  /* 0x00000004210a7825 */ /* 0x000fe200078e020a */
[----:B------:R-:W-:Y:S02]  /*0aa0*/  LEA R25, R9, UR4, 0x3 ;  /* 0x0000000409197c11 */ /* 0x000fe4000f8e18ff */
[----:B------:R-:W-:Y:S01]  /*0ab0*/  LEA R31, R2, UR4, 0x3 ;  /* 0x00000004021f7c11 */ /* 0x000fe2000f8e18ff */
[----:B------:R-:W-:Y:S01]  /*0ac0*/  IMAD R28, R27, 0x4, R28 ;  /* 0x000000041b1c7824 */ /* 0x000fe200078e021c */
[----:B------:R-:W-:Y:S01]  /*0ad0*/  LEA R27, R3, UR4, 0x3 ;  /* 0x00000004031b7c11 */ /* 0x000fe2000f8e18ff */
[----:B------:R-:W-:Y:S01]  /*0ae0*/  IMAD.WIDE R12, R33, 0x4, R12 ;  /* 0x00000004210c7825 */ /* 0x000fe200078e020c */
[----:B------:R-:W-:-:S02]  /*0af0*/  LOP3.LUT R30, R8, 0x100, RZ, 0xfc, !PT ;  /* 0x00000100081e7812 */ /* 0x000fc400078efcff */
[----:B------:R-:W-:Y:S02]  /*0b00*/  LOP3.LUT R32, R8, 0x200, RZ, 0xfc, !PT ;  /* 0x0000020008207812 */ /* 0x000fe400078efcff */
[-C--:B------:R-:W-:Y:S02]  /*0b10*/  LEA.HI R30, R30, R15.reuse, RZ, 0x1b ;  /* 0x0000000f1e1e7211 */ /* 0x080fe400078fd8ff */
[----:B------:R-:W-:Y:S02]  /*0b20*/  LEA.HI R32, R32, R15, RZ, 0x1b ;  /* 0x0000000f20207211 */ /* 0x000fe400078fd8ff */
[----:B------:R-:W-:Y:S02]  /*0b30*/  LEA R8, R30, UR4, 0x3 ;  /* 0x000000041e087c11 */ /* 0x000fe4000f8e18ff */
[----:B------:R-:W-:Y:S01]  /*0b40*/  ISETP.GE.AND P1, PT, R19, 0x200, PT ;  /* 0x000002001300780c */ /* 0x000fe20003f26270 */
[----:B------:R1:W-:Y:S04]  /*0b50*/  STS.64 [R23], R4 ;  /* 0x0000000417007388 */ /* 0x0003e80000000a00 */
[----:B------:R2:W-:Y:S04]  /*0b60*/  STS.64 [R25+0x100], R6 ;  /* 0x0001000619007388 */ /* 0x0005e80000000a00 */
[----:B------:R3:W-:Y:S04]  /*0b70*/  STS.64 [R27+0x200], R10 ;  /* 0x0002000a1b007388 */ /* 0x0007e80000000a00 */
[----:B------:R4:W-:Y:S01]  /*0b80*/  STS.64 [R31+0x300], R12 ;  /* 0x0003000c1f007388 */ /* 0x0009e20000000a00 */
[----:B-1----:R-:W-:Y:S01]  /*0b90*/  LEA R4, R32, UR4, 0x3 ;  /* 0x0000000420047c11 */ /* 0x002fe2000f8e18ff */
[----:B------:R-:W-:Y:S01]  /*0ba0*/  BAR.SYNC.DEFER_BLOCKING 0x0 ;  /* 0x0000000000007b1d */ /* 0x000fe20000010000 */
[----:B--2---:R-:W-:-:S02]  /*0bb0*/  LEA R6, R22, UR4, 0x3 ;  /* 0x0000000416067c11 */ /* 0x004fc4000f8e18ff */
[----:B---3--:R-:W-:-:S03]  /*0bc0*/  CS2R R10, SRZ ;  /* 0x00000000000a7805 */ /* 0x008fc6000001ff00 */
[----:B------:R-:W1:Y:S04]  /*0bd0*/  LDS.64 R28, [R28] ;  /* 0x000000001c1c7984 */ /* 0x000e680000000a00 */
[----:B------:R-:W2:Y:S04]  /*0be0*/  LDS.64 R8, [R8+0x800] ;  /* 0x0008000008087984 */ /* 0x000ea80000000a00 */
[----:B------:R-:W3:Y:S04]  /*0bf0*/  LDS.64 R4, [R4+0x1000] ;  /* 0x0010000004047984 */ /* 0x000ee80000000a00 */
[----:B------:R-:W5:Y:S01]  /*0c00*/  LDS.64 R6, [R6+0x1800] ;  /* 0x0018000006067984 */ /* 0x000f620000000a00 */
[----:B----4-:R-:W-:-:S03]  /*0c10*/  IMAD.MOV.U32 R13, RZ, RZ, RZ ;  /* 0x000000ffff0d7224 */ /* 0x010fc600078e00ff */
[----:B-1----:R-:W4:Y:S04]  /*0c20*/  @!P1 LDG.E.EL R10, desc[UR6][R28.64] ;  /* 0x000000061c0a9981 */ /* 0x002f28000c2e1900 */
[----:B--2---:R-:W2:Y:S04]  /*0c30*/  @!P1 LDG.E.EL R11, desc[UR6][R8.64] ;  /* 0x00000006080b9981 */ /* 0x004ea8000c2e1900 */
[----:B---3--:R-:W3:Y:S01]  /*0c40*/  @!P1 LDG.E.EL R13, desc[UR6][R4.64] ;  /* 0x00000006040d9981 */ /* 0x008ee2000c2e1900 */
[----:B------:R-:W-:-:S06]  /*0c50*/  IMAD.MOV.U32 R15, RZ, RZ, RZ ;  /* 0x000000ffff0f7224 */ /* 0x000fcc00078e00ff */
[----:B-----5:R1:W5:Y:S02]  /*0c60*/  @!P1 LDG.E.EL R15, desc[UR6][R6.64] ;  /* 0x00000006060f9981 */ /* 0x020364000c2e1900 */
[----:B-1----:R-:W-:Y:S01]  /*0c70*/  SHF.R.U32.HI R7, RZ, 0x3, R26 ;  /* 0x00000003ff077819 */ /* 0x002fe2000001161a */
[----:B------:R-:W-:Y:S01]  /*0c80*/  BAR.SYNC.DEFER_BLOCKING 0x0 ;  /* 0x0000000000007b1d */ /* 0x000fe20000010000 */
[----:B----4-:R-:W-:Y:S01]  /*0c90*/  FADD R21, R21, R10 ;  /* 0x0000000a15157221 */ /* 0x010fe20000000000 */
[----:B--2---:R-:W-:-:S04]  /*0ca0*/  FADD R19, R14, R11 ;  /* 0x0000000b0e137221 */ /* 0x004fc80000000000 */
[----:B------:R-:W-:Y:S01]  /*0cb0*/  FSEL R10, R21, -INF , !P1 ;  /* 0xff800000150a7808 */ /* 0x000fe20004800000 */
[----:B---3--:R-:W-:-:S03]  /*0cc0*/  FADD R13, R0, R13 ;  /* 0x0000000d000d7221 */ /* 0x008fc60000000000 */
[C---:B------:R-:W-:Y:S02]  /*0cd0*/  FSETP.NAN.AND P3, PT, R10.reuse, R10, PT ;  /* 0x0000000a0a00720b */ /* 0x040fe40003f68000 */
[----:B------:R-:W-:Y:S02]  /*0ce0*/  FSEL R11, R19, -INF , !P1 ;  /* 0xff800000130b7808 */ /* 0x000fe40004800000 */
[----:B------:R-:W-:Y:S02]  /*0cf0*/  FSEL R9, R13, -INF , !P1 ;  /* 0xff8000000d097808 */ /* 0x000fe40004800000 */
[----:B------:R-:W-:Y:S01]  /*0d00*/  FSETP.GT.AND P0, PT, R10, R11, PT ;  /* 0x0000000b0a00720b */ /* 0x000fe20003f04000 */
[----:B-----5:R-:W-:Y:S01]  /*0d10*/  FADD R15, R20, R15 ;  /* 0x0000000f140f7221 */ /* 0x020fe20000000000 */
[----:B------:R-:W-:-:S04]  /*0d20*/  LOP3.LUT R0, R26, 0x1f, RZ, 0xc0, !PT ;  /* 0x0000001f1a007812 */ /* 0x000fc800078ec0ff */
[----:B------:R-:W-:Y:S01]  /*0d30*/  FSEL R5, R15, -INF , !P1 ;  /* 0xff8000000f057808 */ /* 0x000fe20004800000 */
[----:B------:R-:W-:Y:S01]  /*0d40*/  IMAD.SHL.U32 R0, R0, 0x20, RZ ;  /* 0x0000002000007824 */ /* 0x000fe200078e00ff */
[----:B------:R-:W-:-:S04]  /*0d50*/  @!P3 FSEL R10, R10, R11, P0 ;  /* 0x0000000b0a0ab208 */ /* 0x000fc80000000000 */
[C---:B------:R-:W-:Y:S02]  /*0d60*/  FSETP.GT.AND P0, PT, R10.reuse, R9, PT ;  /* 0x000000090a00720b */ /* 0x040fe40003f04000 */
[----:B------:R-:W-:Y:S02]  /*0d70*/  FSETP.NAN.AND P3, PT, R10, R10, PT ;  /* 0x0000000a0a00720b */ /* 0x000fe40003f68000 */
[----:B------:R-:W-:-:S09]  /*0d80*/  LOP3.LUT R7, R0, 0x1c, R7, 0xf8, !PT ;  /* 0x0000001c00077812 */ /* 0x000fd200078ef807 */
[----:B------:R-:W-:Y:S02]  /*0d90*/  @!P0 FSEL R10, R10, R9, P3 ;  /* 0x000000090a0a8208 */ /* 0x000fe40001800000 */
[----:B------:R-:W-:Y:S02]  /*0da0*/  ISETP.GE.AND P3, PT, R26, 0x100, PT ;  /* 0x000001001a00780c */ /* 0x000fe40003f66270 */
[C---:B------:R-:W-:Y:S02]  /*0db0*/  FSETP.GT.AND P0, PT, R10.reuse, R5, PT ;  /* 0x000000050a00720b */ /* 0x040fe40003f04000 */
[----:B------:R-:W-:-:S11]  /*0dc0*/  FSETP.NAN.AND P4, PT, R10, R10, PT ;  /* 0x0000000a0a00720b */ /* 0x000fd60003f88000 */
[----:B------:R-:W-:-:S05]  /*0dd0*/  @!P0 FSEL R10, R10, R5, P4 ;  /* 0x000000050a0a8208 */ /* 0x000fca0002000000 */
[----:B------:R-:W-:Y:S01]  /*0de0*/  STS [R7+UR4], R10 ;  /* 0x0000000a07007988 */ /* 0x000fe20008000804 */
[----:B------:R-:W-:Y:S06]  /*0df0*/  BAR.SYNC.DEFER_BLOCKING 0x0 ;  /* 0x0000000000007b1d */ /* 0x000fec0000010000 */
[----:B------:R-:W1:Y:S04]  /*0e00*/  @!P3 LDS R3, [R18+UR4] ;  /* 0x000000041203b984 */ /* 0x000e680008000800 */
[----:B-1----:R-:W1:Y:S01]  /*0e10*/  SHFL.BFLY PT, R4, R3, 0x4, 0x1f ;  /* 0x0c801f0003047f89 */ /* 0x002e6200000e0000 */
[----:B------:R-:W-:-:S02]  /*0e20*/  FSETP.NAN.AND P4, PT, R3, R3, PT ;  /* 0x000000030300720b */ /* 0x000fc40003f88000 */
[----:B-1----:R-:W-:-:S04]  /*0e30*/  FSETP.GT.AND P0, PT, R3, R4, PT ;  /* 0x000000040300720b */ /* 0x002fc80003f04000 */
[----:B------:R-:W-:-:S04]  /*0e40*/  FSEL R4, R3, R4, P0 ;  /* 0x0000000403047208 */ /* 0x000fc80000000000 */
[----:B------:R-:W-:-:S04]  /*0e50*/  FSEL R5, R3, R4, P4 ;  /* 0x0000000403057208 */ /* 0x000fc80002000000 */
[C---:B------:R-:W-:Y:S01]  /*0e60*/  FSETP.NAN.AND P4, PT, R5.reuse, R5, PT ;  /* 0x000000050500720b */ /* 0x040fe20003f88000 */
[----:B------:R-:W1:Y:S02]  /*0e70*/  SHFL.BFLY PT, R4, R5, 0x2, 0x1f ;  /* 0x0c401f0005047f89 */ /* 0x000e6400000e0000 */
[----:B-1----:R-:W-:-:S13]  /*0e80*/  FSETP.GT.AND P0, PT, R5, R4, PT ;  /* 0x000000040500720b */ /* 0x002fda0003f04000 */
[----:B------:R-:W-:Y:S02]  /*0e90*/  @!P0 FSEL R5, R5, R4, P4 ;  /* 0x0000000405058208 */ /* 0x000fe40002000000 */
[C---:B------:R-:W-:Y:S02]  /*0ea0*/  LOP3.LUT P0, RZ, R26.reuse, 0x7, RZ, 0xc0, !PT ;  /* 0x000000071aff7812 */ /* 0x040fe4000780c0ff */
[C---:B------:R-:W-:Y:S01]  /*0eb0*/  FSETP.NAN.AND P5, PT, R5.reuse, R5, PT ;  /* 0x000000050500720b */ /* 0x040fe20003fa8000 */
[----:B------:R-:W1:Y:S01]  /*0ec0*/  SHFL.BFLY PT, R4, R5, 0x1, 0x1f ;  /* 0x0c201f0005047f89 */ /* 0x000e6200000e0000 */
[----:B------:R-:W-:Y:S02]  /*0ed0*/  ISETP.LT.AND P0, PT, R26, 0x100, !P0 ;  /* 0x000001001a00780c */ /* 0x000fe40004701270 */
[----:B-1----:R-:W-:-:S13]  /*0ee0*/  FSETP.GT.AND P4, PT, R5, R4, PT ;  /* 0x000000040500720b */ /* 0x002fda0003f84000 */
[----:B------:R-:W-:-:S05]  /*0ef0*/  @!P4 SEL R5, R5, R4, P5 ;  /* 0x000000040505c207 */ /* 0x000fca0002800000 */
[----:B------:R-:W-:Y:S01]  /*0f00*/  @P0 STS [R18+UR4], R5 ;  /* 0x0000000512000988 */ /* 0x000fe20008000804 */
[----:B------:R-:W-:Y:S06]  /*0f10*/  BAR.SYNC.DEFER_BLOCKING 0x0 ;  /* 0x0000000000007b1d */ /* 0x000fec0000010000 */
[----:B------:R-:W1:Y:S02]  /*0f20*/  LDS R4, [R0+UR4] ;  /* 0x0000000400047984 */ /* 0x000e640008000800 */
[--C-:B-1----:R-:W-:Y:S01]  /*0f30*/  FADD R3, R21, -R4.reuse ;  /* 0x8000000415037221 */ /* 0x102fe20000000000 */
[--C-:B------:R-:W-:Y:S01]  /*0f40*/  FADD R6, R19, -R4.reuse ;  /* 0x8000000413067221 */ /* 0x100fe20000000000 */
[--C-:B------:R-:W-:Y:S01]  /*0f50*/  FADD R8, R13, -R4.reuse ;  /* 0x800000040d087221 */ /* 0x100fe20000000000 */
[----:B------:R-:W-:Y:S01]  /*0f60*/  FADD R4, R15, -R4 ;  /* 0x800000040f047221 */ /* 0x000fe20000000000 */
[----:B------:R-:W-:Y:S01]  /*0f70*/  FMUL R9, R3, 1.4426950216293334961 ;  /* 0x3fb8aa3b03097820 */ /* 0x000fe20000400000 */
[----:B------:R-:W-:Y:S01]  /*0f80*/  FMUL R10, R6, 1.4426950216293334961 ;  /* 0x3fb8aa3b060a7820 */ /* 0x000fe20000400000 */
[----:B------:R-:W-:Y:S01]  /*0f90*/  FMUL R8, R8, 1.4426950216293334961 ;  /* 0x3fb8aa3b08087820 */ /* 0x000fe20000400000 */
[----:B------:R-:W-:Y:S01]  /*0fa0*/  FMUL R11, R4, 1.4426950216293334961 ;  /* 0x3fb8aa3b040b7820 */ /* 0x000fe20000400000 */
[----:B------:R-:W-:Y:S01]  /*0fb0*/  BAR.SYNC.DEFER_BLOCKING 0x0 ;  /* 0x0000000000007b1d */ /* 0x000fe20000010000 */
[----:B------:R-:W-:-:S02]  /*0fc0*/  FSETP.GEU.AND P6, PT, R9, -126, PT ;  /* 0xc2fc00000900780b */ /* 0x000fc40003fce000 */
[----:B------:R-:W-:Y:S02]  /*0fd0*/  FSETP.GEU.AND P5, PT, R10, -126, PT ;  /* 0xc2fc00000a00780b */ /* 0x000fe40003fae000 */
[----:B------:R-:W-:-:S09]  /*0fe0*/  FSETP.GEU.AND P4, PT, R8, -126, PT ;  /* 0xc2fc00000800780b */ /* 0x000fd20003f8e000 */
[----:B------:R-:W-:Y:S02]  /*0ff0*/  @!P6 FMUL R9, R9, 0.5 ;  /* 0x3f0000000909e820 */ /* 0x000fe40000400000 */
[----:B------:R-:W-:Y:S02]  /*1000*/  @!P5 FMUL R10, R10, 0.5 ;  /* 0x3f0000000a0ad820 */ /* 0x000fe40000400000 */
[----:B------:R-:W1:Y:S01]  /*1010*/  MUFU.EX2 R3, R9 ;  /* 0x0000000900037308 */ /* 0x000e620000000800 */
[----:B------:R-:W-:-:S07]  /*1020*/  @!P4 FMUL R8, R8, 0.5 ;  /* 0x3f0000000808c820 */ /* 0x000fce0000400000 */
[----:B------:R-:W2:Y:S01]  /*1030*/  MUFU.EX2 R4, R10 ;  /* 0x0000000a00047308 */ /* 0x000ea20000000800 */
[----:B-1----:R-:W-:Y:S01]  /*1040*/  @!P6 FMUL R3, R3, R3 ;  /* 0x000000030303e220 */ /* 0x002fe20000400000 */
[----:B------:R-:W-:-:S06]  /*1050*/  FSETP.GEU.AND P6, PT, R11, -126, PT ;  /* 0xc2fc00000b00780b */ /* 0x000fcc0003fce000 */
[----:B------:R-:W1:Y:S01]  /*1060*/  MUFU.EX2 R6, R8 ;  /* 0x0000000800067308 */ /* 0x000e620000000800 */
[----:B--2---:R-:W-:-:S04]  /*1070*/  @!P5 FMUL R4, R4, R4 ;  /* 0x000000040404d220 */ /* 0x004fc80000400000 */
[----:B------:R-:W-:Y:S02]  /*1080*/  FADD R9, R3, R4 ;  /* 0x0000000403097221 */ /* 0x000fe40000000000 */
[----:B------:R-:W-:Y:S01]  /*1090*/  @!P6 FMUL R11, R11, 0.5 ;  /* 0x3f0000000b0be820 */ /* 0x000fe20000400000 */
[----:B-1----:R-:W-:-:S03]  /*10a0*/  @!P4 FMUL R6, R6, R6 ;  /* 0x000000060606c220 */ /* 0x002fc60000400000 */
[----:B------:R-:W1:Y:S01]  /*10b0*/  MUFU.EX2 R5, R11 ;  /* 0x0000000b00057308 */ /* 0x000e620000000800 */
[----:B------:R-:W-:Y:S01]  /*10c0*/  FADD R12, R6, R9 ;  /* 0x00000009060c7221 */ /* 0x000fe20000000000 */
[----:B-1----:R-:W-:-:S04]  /*10d0*/  @!P6 FMUL R5, R5, R5 ;  /* 0x000000050505e220 */ /* 0x002fc80000400000 */
[----:B------:R-:W-:-:S05]  /*10e0*/  FADD R12, R5, R12 ;  /* 0x0000000c050c7221 */ /* 0x000fca0000000000 */
[----:B------:R-:W-:-:S05]  /*10f0*/  SEL R12, R12, RZ, !P1 ;  /* 0x000000ff0c0c7207 */ /* 0x000fca0004800000 */
[----:B------:R-:W-:Y:S01]  /*1100*/  STS [R7+UR4], R12 ;  /* 0x0000000c07007988 */ /* 0x000fe20008000804 */
[----:B------:R-:W-:Y:S06]  /*1110*/  BAR.SYNC.DEFER_BLOCKING 0x0 ;  /* 0x0000000000007b1d */ /* 0x000fec0000010000 */
[----:B------:R-:W1:Y:S04]  /*1120*/  @!P3 LDS R2, [R18+UR4] ;  /* 0x000000041202b984 */ /* 0x000e680008000800 */
[----:B-1----:R-:W1:Y:S02]  /*1130*/  SHFL.BFLY PT, R9, R2, 0x4, 0x1f ;  /* 0x0c801f0002097f89 */ /* 0x002e6400000e0000 */
[----:B-1----:R-:W-:Y:S01]  /*1140*/  FADD R9, R2, R9 ;  /* 0x0000000902097221 */ /* 0x002fe20000000000 */
[----:B------:R-:W-:Y:S01]  /*1150*/  SHF.R.U32.HI R2, RZ, 0x5, R26 ;  /* 0x00000005ff027819 */ /* 0x000fe2000001161a */
[----:B------:R-:W-:-:S03]  /*1160*/  IMAD.SHL.U32 R26, R26, 0x20, RZ ;  /* 0x000000201a1a7824 */ /* 0x000fc600078e00ff */
[----:B------:R-:W1:Y:S01]  /*1170*/  SHFL.BFLY PT, R8, R9, 0x2, 0x1f ;  /* 0x0c401f0009087f89 */ /* 0x000e6200000e0000 */
[----:B------:R-:W-:Y:S02]  /*1180*/  LOP3.LUT R13, R2, 0x6, RZ, 0xc0, !PT ;  /* 0x00000006020d7812 */ /* 0x000fe400078ec0ff */
[----:B------:R-:W-:Y:S02]  /*1190*/  LOP3.LUT R26, R26, 0x3e0, RZ, 0xc0, !PT ;  /* 0x000003e01a1a7812 */ /* 0x000fe400078ec0ff */
[----:B------:R-:W-:Y:S02]  /*11a0*/  LEA.HI R13, R24, R13, RZ, 0x1b ;  /* 0x0000000d180d7211 */ /* 0x000fe400078fd8ff */
[----:B------:R-:W-:-:S03]  /*11b0*/  SHF.R.U32.HI R2, RZ, 0x1, R18 ;  /* 0x00000001ff027819 */ /* 0x000fc60000011612 */
[C---:B------:R-:W-:Y:S01]  /*11c0*/  IMAD.IADD R13, R26.reuse, 0x1, R13 ;  /* 0x000000011a0d7824 */ /* 0x040fe200078e020d */
[----:B------:R-:W-:Y:S02]  /*11d0*/  LEA.HI R26, R26, UR4, RZ, 0x1f ;  /* 0x000000041a1a7c11 */ /* 0x000fe4000f8ff8ff */
[----:B------:R-:W-:-:S03]  /*11e0*/  LOP3.LUT R2, R2, 0x1f0, RZ, 0xc0, !PT ;  /* 0x000001f002027812 */ /* 0x000fc600078ec0ff */
[----:B------:R-:W-:Y:S02]  /*11f0*/  IMAD R13, R13, 0x4, R26 ;  /* 0x000000040d0d7824 */ /* 0x000fe400078e021a */
[----:B-1----:R-:W-:Y:S01]  /*1200*/  FADD R8, R9, R8 ;  /* 0x0000000809087221 */ /* 0x002fe20000000000 */
[----:B------:R-:W-:-:S04]  /*1210*/  VIADD R9, R2, UR4 ;  /* 0x0000000402097c36 */ /* 0x000fc80008000000 */
[----:B------:R-:W1:Y:S02]  /*1220*/  SHFL.BFLY PT, R11, R8, 0x1, 0x1f ;  /* 0x0c201f00080b7f89 */ /* 0x000e6400000e0000 */
[----:B-1----:R-:W-:-:S05]  /*1230*/  FADD R11, R8, R11 ;  /* 0x0000000b080b7221 */ /* 0x002fca0000000000 */
[----:B------:R1:W-:Y:S01]  /*1240*/  @P0 STS [R18+UR4], R11 ;  /* 0x0000000b12000988 */ /* 0x0003e20008000804 */
[----:B------:R-:W-:Y:S01]  /*1250*/  BAR.SYNC.DEFER_BLOCKING 0x0 ;  /* 0x0000000000007b1d */ /* 0x000fe20000010000 */
[----:B-1----:R-:W-:-:S05]  /*1260*/  LOP3.LUT R18, R18, 0x3fc, RZ, 0xc0, !PT ;  /* 0x000003fc12127812 */ /* 0x002fca00078ec0ff */
[----:B------:R-:W-:Y:S01]  /*1270*/  IMAD R9, R18, 0x4, R9 ;  /* 0x0000000412097824 */ /* 0x000fe200078e0209 */
[----:B------:R-:W1:Y:S01]  /*1280*/  LDS R7, [R0+UR4] ;  /* 0x0000000400077984 */ /* 0x000e620008000800 */
[----:B------:R-:W-:Y:S01]  /*1290*/  BAR.SYNC.DEFER_BLOCKING 0x0 ;  /* 0x0000000000007b1d */ /* 0x000fe20000010000 */
[C---:B-1----:R-:W-:Y:S02]  /*12a0*/  FSETP.GT.AND P0, PT, |R7|.reuse, 8.50705917302346158658e+37, PT ;  /* 0x7e8000000700780b */ /* 0x042fe40003f04200 */
[----:B------:R-:W-:-:S11]  /*12b0*/  FSETP.GEU.AND P1, PT, |R7|, 1.175494350822287508e-38, PT ;  /* 0x008000000700780b */ /* 0x000fd60003f2e200 */
[----:B------:R-:W-:Y:S01]  /*12c0*/  @P0 FMUL R7, R7, 0.25 ;  /* 0x3e80000007070820 */ /* 0x000fe20000400000 */
[----:B------:R-:W-:Y:S01]  /*12d0*/  @P0 FMUL R3, R3, 0.25 ;  /* 0x3e80000003030820 */ /* 0x000fe20000400000 */
[----:B------:R-:W-:Y:S01]  /*12e0*/  @P0 FMUL R4, R4, 0.25 ;  /* 0x3e80000004040820 */ /* 0x000fe20000400000 */
[----:B------:R-:W-:Y:S01]  /*12f0*/  @P0 FMUL R6, R6, 0.25 ;  /* 0x3e80000006060820 */ /* 0x000fe20000400000 */
[----:B------:R-:W-:Y:S01]  /*1300*/  @!P1 FMUL R7, R7, 16777216 ;  /* 0x4b80000007079820 */ /* 0x000fe20000400000 */
[----:B------:R-:W-:Y:S01]  /*1310*/  @P0 FMUL R5, R5, 0.25 ;  /* 0x3e80000005050820 */ /* 0x000fe20000400000 */
[----:B------:R-:W-:Y:S01]  /*1320*/  @!P1 FMUL R3, R3, 16777216 ;  /* 0x4b80000003039820 */ /* 0x000fe20000400000 */
[----:B------:R-:W-:Y:S01]  /*1330*/  @!P1 FMUL R4, R4, 16777216 ;  /* 0x4b80000004049820 */ /* 0x000fe20000400000 */
[----:B------:R-:W-:Y:S01]  /*1340*/  @!P1 FMUL R6, R6, 16777216 ;  /* 0x4b80000006069820 */ /* 0x000fe20000400000 */
[----:B------:R-:W-:Y:S01]  /*1350*/  @!P1 FMUL R5, R5, 16777216 ;  /* 0x4b80000005059820 */ /* 0x000fe20000400000 */
[----:B------:R-:W1:Y:S02]  /*1360*/  MUFU.RCP R7, R7 ;  /* 0x0000000700077308 */ /* 0x000e640000001000 */
[C---:B-1----:R-:W-:Y:S01]  /*1370*/  FMUL R3, R7.reuse, R3 ;  /* 0x0000000307037220 */ /* 0x042fe20000400000 */
[C---:B------:R-:W-:Y:S01]  /*1380*/  FMUL R4, R7.reuse, R4 ;  /* 0x0000000407047220 */ /* 0x040fe20000400000 */
[C---:B------:R-:W-:Y:S01]  /*1390*/  FMUL R6, R7.reuse, R6 ;  /* 0x0000000607067220 */ /* 0x040fe20000400000 */
[----:B------:R-:W-:-:S02]  /*13a0*/  FMUL R5, R7, R5 ;  /* 0x0000000507057220 */ /* 0x000fc40000400000 */
[----:B------:R1:W-:Y:S04]  /*13b0*/  STS [R13], R3 ;  /* 0x000000030d007388 */ /* 0x0003e80000000800 */
[----:B------:R1:W-:Y:S04]  /*13c0*/  STS [R13+0x20], R4 ;  /* 0x000020040d007388 */ /* 0x0003e80000000800 */
[----:B------:R1:W-:Y:S04]  /*13d0*/  STS [R13+0x40], R6 ;  /* 0x000040060d007388 */ /* 0x0003e80000000800 */
[----:B------:R1:W-:Y:S01]  /*13e0*/  STS [R13+0x60], R5 ;  /* 0x000060050d007388 */ /* 0x0003e20000000800 */
[----:B------:R-:W-:Y:S06]  /*13f0*/  BAR.SYNC.DEFER_BLOCKING 0x0 ;  /* 0x0000000000007b1d */ /* 0x000fec0000010000 */
[----:B-1----:R-:W-:Y:S05]  /*1400*/  @P2 EXIT ;  /* 0x000000000000294d */ /* 0x002fea0003800000 */
[----:B------:R-:W0:Y:S04]  /*1410*/  LDS.128 R8, [R9] ;  /* 0x0000000009087984 */ /* 0x000e280000000c00 */
[----:B0-----:R-:W-:Y:S01]  /*1420*/  STG.E.128 desc[UR6][R16.64], R8 ;  /* 0x0000000810007986 */ /* 0x001fe2000c101d06 */
[----:B------:R-:W-:Y:S05]  /*1430*/  EXIT ;  /* 0x000000000000794d */ /* 0x000fea0003800000 */
.L_x_1:
[----:B------:R-:W-:-:S00]  /*1440*/  BRA `(.L_x_1) ;  /* 0xfffffffc00fc7947 */ /* 0x000fc0000383ffff */
[----:B------:R-:W-:-:S00]  /*1450*/  NOP ;  /* 0x0000000000007918 */ /* 0x000fc00000000000 */
        /* <DEDUP_REMOVED lines=10> */
.L_x_2:


//--------------------- .nv.global.init           --------------------------
	.section	.nv.global.init,"aw",@progbits
.nv.global.init:
	.type		assertFunc_0,@object
	.size		assertFunc_0,(assertMessage_0 - assertFunc_0)
assertFunc_0:
        /*0000*/ 	.byte	0x75, 0x6e, 0x6b, 0x6e, 0x6f, 0x77, 0x6e, 0x00
	.type		assertMessage_0,@object
	.size		assertMessage_0,(assertFile_0 - assertMessage_0)
assertMessage_0:
        /*0008*/ 	.byte	0x69, 0x6e, 0x64, 0x65, 0x78, 0x20, 0x6f, 0x75, 0x74, 0x20, 0x6f, 0x66, 0x20, 0x62, 0x6f, 0x75
        /*0018*/ 	.byte	0x6e, 0x64, 0x73, 0x3a, 0x20, 0x30, 0x20, 0x3c, 0x3d, 0x20, 0x74, 0x6d, 0x70, 0x35, 0x20, 0x3c
        /*0028*/ 	.byte	0x20, 0x33, 0x34, 0x33, 0x00
	.type		assertFile_0,@object
	.size		assertFile_0,(.L_1 - assertFile_0)
assertFile_0:
        /*002d*/ 	.byte	0x69, 0x6e, 0x64, 0x75, 0x63, 0x74, 0x6f, 0x72, 0x5f, 0x63, 0x61, 0x63, 0x68, 0x65, 0x2f, 0x69
        /*003d*/ 	.byte	0x72, 0x2f, 0x63, 0x69, 0x72, 0x32, 0x6f, 0x67, 0x71, 0x78, 0x64, 0x6e, 0x66, 0x63, 0x68, 0x37
        /*004d*/ 	.byte	0x6a, 0x67, 0x68, 0x67, 0x33, 0x6d, 0x68, 0x66, 0x71, 0x6e, 0x34, 0x74, 0x7a, 0x77, 0x6f, 0x76
        /*005d*/ 	.byte	0x6f, 0x76, 0x62, 0x74, 0x32, 0x35, 0x70, 0x64, 0x62, 0x64, 0x63, 0x6c, 0x35, 0x68, 0x74, 0x75
        /*006d*/ 	.byte	0x61, 0x34, 0x76, 0x6a, 0x6a, 0x6c, 0x2e, 0x70, 0x79, 0x00
.L_1:


//--------------------- .nv.shared.triton_per_fused__softmax_add_3 --------------------------
	.section	.nv.shared.triton_per_fused__softmax_add_3,"aw",@nobits
	.sectionflags	@""
	.align	16
	.zero		1024


//--------------------- .nv.constant0.triton_per_fused__softmax_add_3 --------------------------
	.section	.nv.constant0.triton_per_fused__softmax_add_3,"a",@progbits
	.sectionflags	@""
	.align	4
.nv.constant0.triton_per_fused__softmax_add_3:
	.zero		560


//--------------------- SYMBOLS --------------------------

	.type		__assertfail,@function
